	.headerflags	@"EF_CUDA_TEXMODE_UNIFIED EF_CUDA_64BIT_ADDRESS EF_CUDA_ACCELERATORS EF_CUDA_SM90 EF_CUDA_VIRTUAL_SM(EF_CUDA_SM90)"
	.elftype	@"ET_EXEC"


//--------------------- .nv.info                  --------------------------
	.section	.nv.info,"",@"SHT_CUDA_INFO"
	.align	4


	//----- nvinfo : EIATTR_REGCOUNT
	.align		4
        /*0000*/ 	.byte	0x04, 0x2f
        /*0002*/ 	.short	(.L_3 - .L_2)
	.align		4
.L_2:
        /*0004*/ 	.word	index@(triton_poi_fused__native_batch_norm_legit_no_training_convolution_relu_6)
        /*0008*/ 	.word	0x0000002c


	//----- nvinfo : EIATTR_MIN_STACK_SIZE
	.align		4
.L_3:
        /*000c*/ 	.byte	0x04, 0x12
        /*000e*/ 	.short	(.L_5 - .L_4)
	.align		4
.L_4:
        /*0010*/ 	.word	index@(triton_poi_fused__native_batch_norm_legit_no_training_convolution_relu_6)
        /*0014*/ 	.word	0x00000000


	//----- nvinfo : EIATTR_FRAME_SIZE
	.align		4
.L_5:
        /*0018*/ 	.byte	0x04, 0x11
        /*001a*/ 	.short	(.L_7 - .L_6)
	.align		4
.L_6:
        /*001c*/ 	.word	index@(triton_poi_fused__native_batch_norm_legit_no_training_convolution_relu_6)
        /*0020*/ 	.word	0x00000000


	//----- nvinfo : EIATTR_MIN_STACK_SIZE
	.align		4
.L_7:
        /*0024*/ 	.byte	0x04, 0x12
        /*0026*/ 	.short	(.L_9 - .L_8)
	.align		4
.L_8:
        /*0028*/ 	.word	index@(triton_poi_fused__native_batch_norm_legit_no_training_convolution_relu_6)
        /*002c*/ 	.word	0x00000000
.L_9:


//--------------------- .nv.info.triton_poi_fused__native_batch_norm_legit_no_training_convolution_relu_6 --------------------------
	.section	.nv.info.triton_poi_fused__native_batch_norm_legit_no_training_convolution_relu_6,"",@"SHT_CUDA_INFO"
	.sectionflags	@""
	.align	4


	//----- nvinfo : EIATTR_CUDA_API_VERSION
	.align		4
        /*0000*/ 	.byte	0x04, 0x37
        /*0002*/ 	.short	(.L_11 - .L_10)
.L_10:
        /*0004*/ 	.word	0x0000007c


	//----- nvinfo : EIATTR_KPARAM_INFO
	.align		4
.L_11:
        /*0008*/ 	.byte	0x04, 0x17
        /*000a*/ 	.short	(.L_13 - .L_12)
.L_12:
        /*000c*/ 	.word	0x00000000
        /*0010*/ 	.short	0x0008
        /*0012*/ 	.short	0x003c
        /*0014*/ 	.byte	0x00, 0xf0, 0x11, 0x00


	//----- nvinfo : EIATTR_KPARAM_INFO
	.align		4
.L_13:
        /*0018*/ 	.byte	0x04, 0x17
        /*001a*/ 	.short	(.L_15 - .L_14)
.L_14:
        /*001c*/ 	.word	0x00000000
        /*0020*/ 	.short	0x0007
        /*0022*/ 	.short	0x0038
        /*0024*/ 	.byte	0x00, 0xf0, 0x11, 0x00


	//----- nvinfo : EIATTR_KPARAM_INFO
	.align		4
.L_15:
        /*0028*/ 	.byte	0x04, 0x17
        /*002a*/ 	.short	(.L_17 - .L_16)
.L_16:
        /*002c*/ 	.word	0x00000000
        /*0030*/ 	.short	0x0006
        /*0032*/ 	.short	0x0030
        /*0034*/ 	.byte	0x00, 0xf4, 0x21, 0x00


	//----- nvinfo : EIATTR_KPARAM_INFO
	.align		4
.L_17:
        /*0038*/ 	.byte	0x04, 0x17
        /*003a*/ 	.short	(.L_19 - .L_18)
.L_18:
        /*003c*/ 	.word	0x00000000
        /*0040*/ 	.short	0x0005
        /*0042*/ 	.short	0x0028
        /*0044*/ 	.byte	0x00, 0xf4, 0x21, 0x00


	//----- nvinfo : EIATTR_KPARAM_INFO
	.align		4
.L_19:
        /*0048*/ 	.byte	0x04, 0x17
        /*004a*/ 	.short	(.L_21 - .L_20)
.L_20:
        /*004c*/ 	.word	0x00000000
        /*0050*/ 	.short	0x0004
        /*0052*/ 	.short	0x0020
        /*0054*/ 	.byte	0x00, 0xf4, 0x21, 0x00


	//----- nvinfo : EIATTR_KPARAM_INFO
	.align		4
.L_21:
        /*0058*/ 	.byte	0x04, 0x17
        /*005a*/ 	.short	(.L_23 - .L_22)
.L_22:
        /*005c*/ 	.word	0x00000000
        /*0060*/ 	.short	0x0003
        /*0062*/ 	.short	0x0018
        /*0064*/ 	.byte	0x00, 0xf4, 0x21, 0x00


	//----- nvinfo : EIATTR_KPARAM_INFO
	.align		4
.L_23:
        /*0068*/ 	.byte	0x04, 0x17
        /*006a*/ 	.short	(.L_25 - .L_24)
.L_24:
        /*006c*/ 	.word	0x00000000
        /*0070*/ 	.short	0x0002
        /*0072*/ 	.short	0x0010
        /*0074*/ 	.byte	0x00, 0xf4, 0x21, 0x00


	//----- nvinfo : EIATTR_KPARAM_INFO
	.align		4
.L_25:
        /*0078*/ 	.byte	0x04, 0x17
        /*007a*/ 	.short	(.L_27 - .L_26)
.L_26:
        /*007c*/ 	.word	0x00000000
        /*0080*/ 	.short	0x0001
        /*0082*/ 	.short	0x0008
        /*0084*/ 	.byte	0x00, 0xf4, 0x21, 0x00


	//----- nvinfo : EIATTR_KPARAM_INFO
	.align		4
.L_27:
        /*0088*/ 	.byte	0x04, 0x17
        /*008a*/ 	.short	(.L_29 - .L_28)
.L_28:
        /*008c*/ 	.word	0x00000000
        /*0090*/ 	.short	0x0000
        /*0092*/ 	.short	0x0000
        /*0094*/ 	.byte	0x00, 0xf4, 0x21, 0x00


	//----- nvinfo : EIATTR_SPARSE_MMA_MASK
	.align		4
.L_29:
        /*0098*/ 	.byte	0x03, 0x50
        /*009a*/ 	.short	0x0000


	//----- nvinfo : EIATTR_MAXREG_COUNT
	.align		4
        /*009c*/ 	.byte	0x03, 0x1b
        /*009e*/ 	.short	0x00ff


	//----- nvinfo : EIATTR_EXIT_INSTR_OFFSETS
	.align		4
        /*00a0*/ 	.byte	0x04, 0x1c
        /*00a2*/ 	.short	(.L_31 - .L_30)


	//   ....[0]....
.L_30:
        /*00a4*/ 	.word	0x000012c0


	//   ....[1]....
        /*00a8*/ 	.word	0x000012e0


	//----- nvinfo : EIATTR_REQNTID
	.align		4
.L_31:
        /*00ac*/ 	.byte	0x04, 0x10
        /*00ae*/ 	.short	(.L_33 - .L_32)
.L_32:
        /*00b0*/ 	.word	0x00000100
        /*00b4*/ 	.word	0x00000001
        /*00b8*/ 	.word	0x00000001


	//----- nvinfo : EIATTR_CBANK_PARAM_SIZE
	.align		4
.L_33:
        /*00bc*/ 	.byte	0x03, 0x19
        /*00be*/ 	.short	0x0040


	//----- nvinfo : EIATTR_PARAM_CBANK
	.align		4
        /*00c0*/ 	.byte	0x04, 0x0a
        /*00c2*/ 	.short	(.L_35 - .L_34)
	.align		4
.L_34:
        /*00c4*/ 	.word	index@(.nv.constant0.triton_poi_fused__native_batch_norm_legit_no_training_convolution_relu_6)
        /*00c8*/ 	.short	0x0210
        /*00ca*/ 	.short	0x0040


	//----- nvinfo : EIATTR_SW_WAR
	.align		4
.L_35:
        /*00cc*/ 	.byte	0x04, 0x36
        /*00ce*/ 	.short	(.L_37 - .L_36)
.L_36:
        /*00d0*/ 	.word	0x00000008
.L_37:


//--------------------- .nv.callgraph             --------------------------
	.section	.nv.callgraph,"",@"SHT_CUDA_CALLGRAPH"
	.align	4
	.sectionentsize	8
	.align		4
        /*0000*/ 	.word	0x00000000
	.align		4
        /*0004*/ 	.word	0xffffffff
	.align		4
        /*0008*/ 	.word	0x00000000
	.align		4
        /*000c*/ 	.word	0xfffffffe
	.align		4
        /*0010*/ 	.word	0x00000000
	.align		4
        /*0014*/ 	.word	0xfffffffd
	.align		4
        /*0018*/ 	.word	0x00000000
	.align		4
        /*001c*/ 	.word	0xfffffffc


//--------------------- .nv.constant4             --------------------------
	.section	.nv.constant4,"a",@progbits
	.align	8
	.align		8
.nv.constant4:
        /*0000*/ 	.dword	_$_str
	.align		8
        /*0008*/ 	.dword	_$_str_$_2


//--------------------- .text.triton_poi_fused__native_batch_norm_legit_no_training_convolution_relu_6 --------------------------
	.section	.text.triton_poi_fused__native_batch_norm_legit_no_training_convolution_relu_6,"ax",@progbits
	.sectionflags	@"SHF_BARRIERS=1"
	.align	128
        .global         triton_poi_fused__native_batch_norm_legit_no_training_convolution_relu_6
        .type           triton_poi_fused__native_batch_norm_legit_no_training_convolution_relu_6,@function
        .size           triton_poi_fused__native_batch_norm_legit_no_training_convolution_relu_6,(.L_x_1 - triton_poi_fused__native_batch_norm_legit_no_training_convolution_relu_6)
        .other          triton_poi_fused__native_batch_norm_legit_no_training_convolution_relu_6,@"STO_CUDA_ENTRY STV_DEFAULT"
triton_poi_fused__native_batch_norm_legit_no_training_convolution_relu_6:
.text.triton_poi_fused__native_batch_norm_legit_no_training_convolution_relu_6:
[----:B------:R-:W0:Y:S01]  /*0000*/  LDC R1, c[0x0][0x28] ;  /* 0x00000a00ff017b82 */ /* 0x000e220000000800 */
[----:B------:R-:W1:Y:S07]  /*0010*/  S2R R32, SR_CTAID.Y ;  /* 0x0000000000207919 */ /* 0x000e6e0000002600 */
[----:B------:R-:W2:Y:S01]  /*0020*/  LDC.64 R24, c[0x0][0x210] ;  /* 0x00008400ff187b82 */ /* 0x000ea20000000a00 */
[----:B------:R-:W-:Y:S02]  /*0030*/  CS2R R8, SRZ ;  /* 0x0000000000087805 */ /* 0x000fe4000001ff00 */
[----:B------:R-:W-:Y:S01]  /*0040*/  CS2R R10, SRZ ;  /* 0x00000000000a7805 */ /* 0x000fe2000001ff00 */
[----:B------:R-:W3:Y:S01]  /*0050*/  S2R R29, SR_TID.X ;  /* 0x00000000001d7919 */ /* 0x000ee20000002100 */
[----:B------:R-:W-:-:S02]  /*0060*/  CS2R R4, SRZ ;  /* 0x0000000000047805 */ /* 0x000fc4000001ff00 */
[----:B------:R-:W-:Y:S02]  /*0070*/  CS2R R6, SRZ ;  /* 0x0000000000067805 */ /* 0x000fe4000001ff00 */
[----:B------:R-:W-:Y:S01]  /*0080*/  CS2R R12, SRZ ;  /* 0x00000000000c7805 */ /* 0x000fe2000001ff00 */
[----:B------:R-:W4:Y:S01]  /*0090*/  S2R R30, SR_CTAID.X ;  /* 0x00000000001e7919 */ /* 0x000f220000002500 */
[----:B------:R-:W5:Y:S01]  /*00a0*/  LDC.64 R16, c[0x0][0x218] ;  /* 0x00008600ff107b82 */ /* 0x000f620000000a00 */
[----:B------:R-:W-:-:S07]  /*00b0*/  ULDC.64 UR6, c[0x0][0x208] ;  /* 0x0000820000067ab9 */ /* 0x000fce0000000a00 */
[----:B------:R-:W2:Y:S01]  /*00c0*/  LDC.64 R38, c[0x0][0x220] ;  /* 0x00008800ff267b82 */ /* 0x000ea20000000a00 */
[----:B-1----:R-:W-:Y:S02]  /*00d0*/  IMAD.SHL.U32 R32, R32, 0x80, RZ ;  /* 0x0000008020207824 */ /* 0x002fe400078e00ff */
[----:B---3--:R-:W-:Y:S01]  /*00e0*/  IMAD.SHL.U32 R31, R29, 0x4, RZ ;  /* 0x000000041d1f7824 */ /* 0x008fe200078e00ff */
[----:B------:R-:W-:Y:S01]  /*00f0*/  SHF.R.U32.HI R27, RZ, 0x5, R29 ;  /* 0x00000005ff1b7819 */ /* 0x000fe2000001161d */
[----:B----4-:R-:W-:-:S03]  /*0100*/  IMAD.SHL.U32 R30, R30, 0x20, RZ ;  /* 0x000000201e1e7824 */ /* 0x010fc600078e00ff */
[----:B------:R-:W-:Y:S02]  /*0110*/  LOP3.LUT R33, R32, 0x7c, R31, 0xf8, !PT ;  /* 0x0000007c20217812 */ /* 0x000fe400078ef81f */
[----:B------:R-:W-:Y:S02]  /*0120*/  SGXT.U32 R27, R27, 0x3 ;  /* 0x000000031b1b781a */ /* 0x000fe40000000000 */
[----:B------:R-:W-:Y:S02]  /*0130*/  SHF.R.S32.HI R0, RZ, 0x1f, R33 ;  /* 0x0000001fff007819 */ /* 0x000fe40000011421 */
[----:B------:R-:W-:Y:S02]  /*0140*/  ISETP.GE.AND P0, PT, R33, 0x80, PT ;  /* 0x000000802100780c */ /* 0x000fe40003f06270 */
[----:B------:R-:W-:Y:S02]  /*0150*/  LEA.HI R0, R0, R33, RZ, 0x5 ;  /* 0x0000002100007211 */ /* 0x000fe400078f28ff */
[----:B------:R-:W-:-:S02]  /*0160*/  LOP3.LUT R3, R30, R27, RZ, 0xfc, !PT ;  /* 0x0000001b1e037212 */ /* 0x000fc400078efcff */
[C---:B------:R-:W-:Y:S01]  /*0170*/  LOP3.LUT R2, R0.reuse, 0xffffffe0, RZ, 0xc0, !PT ;  /* 0xffffffe000027812 */ /* 0x040fe200078ec0ff */
[----:B------:R-:W-:Y:S01]  /*0180*/  IMAD.SHL.U32 R0, R0, 0x100, RZ ;  /* 0x0000010000007824 */ /* 0x000fe200078e00ff */
[----:B------:R-:W-:Y:S02]  /*0190*/  LOP3.LUT R15, R30, 0x8, R27, 0xfe, !PT ;  /* 0x000000081e0f7812 */ /* 0x000fe400078efe1b */
[----:B------:R-:W-:Y:S01]  /*01a0*/  ISETP.LT.AND P4, PT, R3, 0x100, !P0 ;  /* 0x000001000300780c */ /* 0x000fe20004781270 */
[----:B------:R-:W-:Y:S01]  /*01b0*/  IMAD.IADD R33, R33, 0x1, -R2 ;  /* 0x0000000121217824 */ /* 0x000fe200078e0a02 */
[----:B------:R-:W-:Y:S02]  /*01c0*/  LOP3.LUT R0, R0, 0xffffe000, RZ, 0xc0, !PT ;  /* 0xffffe00000007812 */ /* 0x000fe400078ec0ff */
[----:B------:R-:W-:Y:S01]  /*01d0*/  ISETP.LT.AND P3, PT, R15, 0x100, !P0 ;  /* 0x000001000f00780c */ /* 0x000fe20004761270 */
[----:B-----5:R-:W-:Y:S01]  /*01e0*/  IMAD.WIDE R16, R33, 0x4, R16 ;  /* 0x0000000421107825 */ /* 0x020fe200078e0210 */
[----:B------:R-:W-:-:S02]  /*01f0*/  LOP3.LUT R23, R30, 0x10, R27, 0xfe, !PT ;  /* 0x000000101e177812 */ /* 0x000fc400078efe1b */
[----:B------:R-:W-:Y:S01]  /*0200*/  LOP3.LUT R27, R30, 0x18, R27, 0xfe, !PT ;  /* 0x000000181e1b7812 */ /* 0x000fe200078efe1b */
[----:B------:R-:W-:Y:S01]  /*0210*/  IMAD.IADD R2, R33, 0x1, R0 ;  /* 0x0000000121027824 */ /* 0x000fe200078e0200 */
[----:B------:R-:W-:Y:S02]  /*0220*/  ISETP.LT.AND P2, PT, R23, 0x100, !P0 ;  /* 0x000001001700780c */ /* 0x000fe40004741270 */
[----:B------:R-:W-:Y:S01]  /*0230*/  ISETP.LT.AND P1, PT, R27, 0x100, !P0 ;  /* 0x000001001b00780c */ /* 0x000fe20004721270 */
[--C-:B------:R-:W-:Y:S01]  /*0240*/  IMAD R28, R3, 0x20, R2.reuse ;  /* 0x00000020031c7824 */ /* 0x100fe200078e0202 */
[----:B------:R-:W-:Y:S01]  /*0250*/  P2R R36, PR, RZ, 0x8 ;  /* 0x00000008ff247803 */ /* 0x000fe20000000000 */
[----:B------:R-:W-:Y:S01]  /*0260*/  IMAD R3, R15, 0x20, R2 ;  /* 0x000000200f037824 */ /* 0x000fe200078e0202 */
[----:B------:R-:W-:Y:S01]  /*0270*/  CS2R R14, SRZ ;  /* 0x00000000000e7805 */ /* 0x000fe2000001ff00 */
[----:B--2---:R-:W-:Y:S01]  /*0280*/  IMAD.WIDE R20, R28, 0x4, R24 ;  /* 0x000000041c147825 */ /* 0x004fe200078e0218 */
[----:B------:R-:W-:-:S02]  /*0290*/  P2R R37, PR, RZ, 0x10 ;  /* 0x00000010ff257803 */ /* 0x000fc40000000000 */
[----:B------:R-:W-:Y:S01]  /*02a0*/  P2R R35, PR, RZ, 0x4 ;  /* 0x00000004ff237803 */ /* 0x000fe20000000000 */
[----:B------:R-:W-:Y:S01]  /*02b0*/  IMAD.WIDE R18, R3, 0x4, R24 ;  /* 0x0000000403127825 */ /* 0x000fe200078e0218 */
[----:B------:R1:W2:Y:S03]  /*02c0*/  @P4 LDG.E.EL.128 R8, desc[UR6][R20.64] ;  /* 0x0000000614084981 */ /* 0x0002a6000c2e1d00 */
[--C-:B------:R-:W-:Y:S01]  /*02d0*/  IMAD R0, R23, 0x20, R2.reuse ;  /* 0x0000002017007824 */ /* 0x100fe200078e0202 */
[----:B------:R3:W4:Y:S01]  /*02e0*/  @P3 LDG.E.EL.128 R4, desc[UR6][R18.64] ;  /* 0x0000000612043981 */ /* 0x000722000c2e1d00 */
[----:B------:R-:W-:Y:S01]  /*02f0*/  IMAD R2, R27, 0x20, R2 ;  /* 0x000000201b027824 */ /* 0x000fe200078e0202 */
[----:B------:R-:W-:Y:S01]  /*0300*/  CS2R R22, SRZ ;  /* 0x0000000000167805 */ /* 0x000fe2000001ff00 */
[----:B------:R-:W-:Y:S01]  /*0310*/  IMAD.WIDE R26, R0, 0x4, R24 ;  /* 0x00000004001a7825 */ /* 0x000fe200078e0218 */
[----:B------:R5:W4:Y:S01]  /*0320*/  @!P0 LDG.E.EL.128 R12, desc[UR6][R16.64] ;  /* 0x00000006100c8981 */ /* 0x000b22000c2e1d00 */
[----:B-1----:R-:W-:-:S02]  /*0330*/  CS2R R20, SRZ ;  /* 0x0000000000147805 */ /* 0x002fc4000001ff00 */
[----:B------:R-:W-:Y:S01]  /*0340*/  IMAD.WIDE R24, R2, 0x4, R24 ;  /* 0x0000000402187825 */ /* 0x000fe200078e0218 */
[----:B---3--:R-:W-:-:S04]  /*0350*/  CS2R R18, SRZ ;  /* 0x0000000000127805 */ /* 0x008fc8000001ff00 */
[----:B------:R1:W3:Y:S01]  /*0360*/  @P1 LDG.E.EL.128 R20, desc[UR6][R24.64] ;  /* 0x0000000618141981 */ /* 0x0002e2000c2e1d00 */
[----:B-----5:R-:W-:Y:S01]  /*0370*/  CS2R R16, SRZ ;  /* 0x0000000000107805 */ /* 0x020fe2000001ff00 */
[----:B0-----:R-:W-:-:S05]  /*0380*/  IMAD.WIDE R38, R33, 0x4, R38 ;  /* 0x0000000421267825 */ /* 0x001fca00078e0226 */
[----:B------:R0:W5:Y:S01]  /*0390*/  @P2 LDG.E.EL.128 R16, desc[UR6][R26.64] ;  /* 0x000000061a102981 */ /* 0x000162000c2e1d00 */
[----:B-1----:R-:W-:Y:S02]  /*03a0*/  CS2R R24, SRZ ;  /* 0x0000000000187805 */ /* 0x002fe4000001ff00 */
[----:B0-----:R-:W-:-:S06]  /*03b0*/  CS2R R26, SRZ ;  /* 0x00000000001a7805 */ /* 0x001fcc000001ff00 */
[----:B------:R-:W3:Y:S01]  /*03c0*/  @!P0 LDG.E.EL.128 R24, desc[UR6][R38.64] ;  /* 0x0000000626188981 */ /* 0x000ee2000c2e1d00 */
[C---:B----4-:R-:W-:Y:S01]  /*03d0*/  FADD R34, -R12.reuse, R4 ;  /* 0x000000040c227221 */ /* 0x050fe20000000100 */
[----:B--2---:R-:W-:Y:S01]  /*03e0*/  FADD R8, -R12, R8 ;  /* 0x000000080c087221 */ /* 0x004fe20000000100 */
[----:B------:R-:W-:Y:S01]  /*03f0*/  FADD R9, -R13, R9 ;  /* 0x000000090d097221 */ /* 0x000fe20000000100 */
[----:B------:R-:W-:Y:S01]  /*0400*/  FADD R10, -R14, R10 ;  /* 0x0000000a0e0a7221 */ /* 0x000fe20000000100 */
[----:B---3--:R-:W-:-:S04]  /*0410*/  FADD R40, R24, 9.9999997473787516356e-06 ;  /* 0x3727c5ac18287421 */ /* 0x008fc80000000000 */
[----:B------:R-:W0:Y:S01]  /*0420*/  MUFU.SQRT R4, R40 ;  /* 0x0000002800047308 */ /* 0x000e220000002000 */
[----:B------:R-:W-:Y:S01]  /*0430*/  FADD R41, R25, 9.9999997473787516356e-06 ;  /* 0x3727c5ac19297421 */ /* 0x000fe20000000000 */
[----:B------:R-:W-:-:S06]  /*0440*/  FADD R39, R26, 9.9999997473787516356e-06 ;  /* 0x3727c5ac1a277421 */ /* 0x000fcc0000000000 */
[----:B------:R-:W1:Y:S08]  /*0450*/  MUFU.SQRT R38, R41 ;  /* 0x0000002900267308 */ /* 0x000e700000002000 */
[----:B------:R-:W2:Y:S01]  /*0460*/  MUFU.SQRT R26, R39 ;  /* 0x00000027001a7308 */ /* 0x000ea20000002000 */
[----:B0-----:R-:W-:Y:S01]  /*0470*/  FSETP.GT.AND P3, PT, R4, 8.50705917302346158658e+37, PT ;  /* 0x7e8000000400780b */ /* 0x001fe20003f64000 */
[----:B------:R-:W-:Y:S01]  /*0480*/  FADD R40, R27, 9.9999997473787516356e-06 ;  /* 0x3727c5ac1b287421 */ /* 0x000fe20000000000 */
[C---:B-----5:R-:W-:Y:S01]  /*0490*/  FADD R16, -R12.reuse, R16 ;  /* 0x000000100c107221 */ /* 0x060fe20000000100 */
[----:B------:R-:W-:Y:S01]  /*04a0*/  FADD R20, -R12, R20 ;  /* 0x000000140c147221 */ /* 0x000fe20000000100 */
[C---:B------:R-:W-:Y:S01]  /*04b0*/  FADD R12, -R13.reuse, R5 ;  /* 0x000000050d0c7221 */ /* 0x040fe20000000100 */
[C---:B------:R-:W-:Y:S01]  /*04c0*/  FADD R17, -R13.reuse, R17 ;  /* 0x000000110d117221 */ /* 0x040fe20000000100 */
[----:B------:R-:W-:Y:S01]  /*04d0*/  FADD R21, -R13, R21 ;  /* 0x000000150d157221 */ /* 0x000fe20000000100 */
[----:B------:R-:W-:Y:S01]  /*04e0*/  IMAD.MOV.U32 R24, RZ, RZ, 0x3e800000 ;  /* 0x3e800000ff187424 */ /* 0x000fe200078e00ff */
[----:B-1----:R-:W-:Y:S01]  /*04f0*/  FSETP.GT.AND P4, PT, R38, 8.50705917302346158658e+37, PT ;  /* 0x7e8000002600780b */ /* 0x002fe20003f84000 */
[C---:B------:R-:W-:Y:S01]  /*0500*/  FADD R13, -R14.reuse, R6 ;  /* 0x000000060e0d7221 */ /* 0x040fe20000000100 */
[C---:B------:R-:W-:Y:S01]  /*0510*/  FADD R18, -R14.reuse, R18 ;  /* 0x000000120e127221 */ /* 0x040fe20000000100 */
[----:B------:R-:W-:-:S02]  /*0520*/  FADD R22, -R14, R22 ;  /* 0x000000160e167221 */ /* 0x000fc40000000100 */
[----:B------:R0:W1:Y:S01]  /*0530*/  MUFU.SQRT R14, R40 ;  /* 0x00000028000e7308 */ /* 0x0000620000002000 */
[----:B--2---:R-:W-:Y:S02]  /*0540*/  FSETP.GT.AND P5, PT, R26, 8.50705917302346158658e+37, PT ;  /* 0x7e8000001a00780b */ /* 0x004fe40003fa4000 */
[C---:B------:R-:W-:Y:S01]  /*0550*/  FSETP.GEU.AND P2, PT, R4.reuse, 1.175494350822287508e-38, PT ;  /* 0x008000000400780b */ /* 0x040fe20003f4e000 */
[----:B------:R-:W-:Y:S01]  /*0560*/  @P3 FMUL R4, R4, 0.25 ;  /* 0x3e80000004043820 */ /* 0x000fe20000400000 */
[----:B------:R-:W-:Y:S02]  /*0570*/  FSEL R25, R24, 1, P3 ;  /* 0x3f80000018197808 */ /* 0x000fe40001800000 */
[C---:B------:R-:W-:Y:S01]  /*0580*/  FSETP.GEU.AND P3, PT, R38.reuse, 1.175494350822287508e-38, PT ;  /* 0x008000002600780b */ /* 0x040fe20003f6e000 */
[----:B------:R-:W-:Y:S01]  /*0590*/  @P4 FMUL R38, R38, 0.25 ;  /* 0x3e80000026264820 */ /* 0x000fe20000400000 */
[----:B------:R-:W-:Y:S01]  /*05a0*/  FSEL R5, R24, 1, P4 ;  /* 0x3f80000018057808 */ /* 0x000fe20002000000 */
[----:B0-----:R-:W0:Y:S01]  /*05b0*/  LDC.64 R40, c[0x0][0x228] ;  /* 0x00008a00ff287b82 */ /* 0x001e220000000a00 */
[----:B------:R-:W-:-:S02]  /*05c0*/  FSETP.GEU.AND P4, PT, R26, 1.175494350822287508e-38, PT ;  /* 0x008000001a00780b */ /* 0x000fc40003f8e000 */
[----:B------:R-:W-:Y:S01]  /*05d0*/  FSEL R6, R24, 1, P5 ;  /* 0x3f80000018067808 */ /* 0x000fe20002800000 */
[----:B------:R-:W-:Y:S01]  /*05e0*/  @P5 FMUL R26, R26, 0.25 ;  /* 0x3e8000001a1a5820 */ /* 0x000fe20000400000 */
[----:B-1----:R-:W-:Y:S01]  /*05f0*/  FSETP.GT.AND P5, PT, R14, 8.50705917302346158658e+37, PT ;  /* 0x7e8000000e00780b */ /* 0x002fe20003fa4000 */
[----:B------:R-:W-:Y:S01]  /*0600*/  @!P2 FMUL R4, R4, 16777216 ;  /* 0x4b8000000404a820 */ /* 0x000fe20000400000 */
[----:B------:R-:W-:-:S03]  /*0610*/  FSETP.GEU.AND P6, PT, R14, 1.175494350822287508e-38, PT ;  /* 0x008000000e00780b */ /* 0x000fc60003fce000 */
[----:B------:R-:W-:Y:S01]  /*0620*/  @!P3 FMUL R38, R38, 16777216 ;  /* 0x4b8000002626b820 */ /* 0x000fe20000400000 */
[----:B------:R1:W2:Y:S08]  /*0630*/  MUFU.RCP R27, R4 ;  /* 0x00000004001b7308 */ /* 0x0002b00000001000 */
[----:B------:R-:W3:Y:S01]  /*0640*/  MUFU.RCP R38, R38 ;  /* 0x0000002600267308 */ /* 0x000ee20000001000 */
[----:B------:R-:W-:Y:S01]  /*0650*/  @P5 FMUL R14, R14, 0.25 ;  /* 0x3e8000000e0e5820 */ /* 0x000fe20000400000 */
[----:B------:R-:W-:Y:S01]  /*0660*/  @!P2 FMUL R25, R25, 16777216 ;  /* 0x4b8000001919a820 */ /* 0x000fe20000400000 */
[----:B------:R-:W-:-:S02]  /*0670*/  @!P4 FMUL R26, R26, 16777216 ;  /* 0x4b8000001a1ac820 */ /* 0x000fc40000400000 */
[----:B------:R-:W-:Y:S01]  /*0680*/  @!P6 FMUL R14, R14, 16777216 ;  /* 0x4b8000000e0ee820 */ /* 0x000fe20000400000 */
[----:B------:R-:W-:Y:S01]  /*0690*/  @!P3 FMUL R5, R5, 16777216 ;  /* 0x4b8000000505b820 */ /* 0x000fe20000400000 */
[----:B-1----:R-:W-:Y:S01]  /*06a0*/  FADD R4, -R15, R11 ;  /* 0x0000000b0f047221 */ /* 0x002fe20000000100 */
[----:B--2---:R-:W-:Y:S02]  /*06b0*/  FMUL R11, R27, R25 ;  /* 0x000000191b0b7220 */ /* 0x004fe40000400000 */
[----:B------:R3:W1:Y:S01]  /*06c0*/  MUFU.RCP R25, R26 ;  /* 0x0000001a00197308 */ /* 0x0006620000001000 */
[----:B------:R-:W-:-:S07]  /*06d0*/  FSEL R24, R24, 1, P5 ;  /* 0x3f80000018187808 */ /* 0x000fce0002800000 */
[----:B------:R-:W2:Y:S01]  /*06e0*/  MUFU.RCP R14, R14 ;  /* 0x0000000e000e7308 */ /* 0x000ea20000001000 */
[----:B---3--:R-:W-:Y:S02]  /*06f0*/  FMUL R26, R38, R5 ;  /* 0x00000005261a7220 */ /* 0x008fe40000400000 */
[----:B------:R-:W3:Y:S01]  /*0700*/  LDC.64 R38, c[0x0][0x230] ;  /* 0x00008c00ff267b82 */ /* 0x000ee20000000a00 */
[----:B------:R-:W-:Y:S01]  /*0710*/  @!P6 FMUL R24, R24, 16777216 ;  /* 0x4b8000001818e820 */ /* 0x000fe20000400000 */
[----:B------:R-:W-:Y:S01]  /*0720*/  @!P4 FMUL R6, R6, 16777216 ;  /* 0x4b8000000606c820 */ /* 0x000fe20000400000 */
[C---:B------:R-:W-:Y:S01]  /*0730*/  FADD R19, -R15.reuse, R19 ;  /* 0x000000130f137221 */ /* 0x040fe20000000100 */
[C---:B------:R-:W-:Y:S01]  /*0740*/  FADD R23, -R15.reuse, R23 ;  /* 0x000000170f177221 */ /* 0x040fe20000000100 */
[----:B------:R-:W-:Y:S01]  /*0750*/  FADD R7, -R15, R7 ;  /* 0x000000070f077221 */ /* 0x000fe20000000100 */
[----:B-1----:R-:W-:Y:S01]  /*0760*/  FMUL R25, R25, R6 ;  /* 0x0000000619197220 */ /* 0x002fe20000400000 */
[----:B--2---:R-:W-:Y:S01]  /*0770*/  FMUL R24, R14, R24 ;  /* 0x000000180e187220 */ /* 0x004fe20000400000 */
[----:B------:R-:W-:-:S03]  /*0780*/  ISETP.NE.AND P6, PT, R36, RZ, PT ;  /* 0x000000ff2400720c */ /* 0x000fc60003fc5270 */
[C---:B------:R-:W-:Y:S01]  /*0790*/  FMUL R14, R24.reuse, R23 ;  /* 0x00000017180e7220 */ /* 0x040fe20000400000 */
[C---:B------:R-:W-:Y:S01]  /*07a0*/  FMUL R15, R24.reuse, R19 ;  /* 0x00000013180f7220 */ /* 0x040fe20000400000 */
[C---:B------:R-:W-:Y:S01]  /*07b0*/  FMUL R19, R24.reuse, R7 ;  /* 0x0000000718137220 */ /* 0x040fe20000400000 */
[----:B------:R-:W-:Y:S01]  /*07c0*/  FMUL R23, R24, R4 ;  /* 0x0000000418177220 */ /* 0x000fe20000400000 */
[----:B------:R-:W-:Y:S01]  /*07d0*/  FMUL R24, R25, R13 ;  /* 0x0000000d19187220 */ /* 0x000fe20000400000 */
[C---:B------:R-:W-:Y:S01]  /*07e0*/  FMUL R21, R26.reuse, R21 ;  /* 0x000000151a157220 */ /* 0x040fe20000400000 */
[C---:B------:R-:W-:Y:S01]  /*07f0*/  FMUL R36, R26.reuse, R17 ;  /* 0x000000111a247220 */ /* 0x040fe20000400000 */
[C---:B------:R-:W-:Y:S01]  /*0800*/  FMUL R12, R26.reuse, R12 ;  /* 0x0000000c1a0c7220 */ /* 0x040fe20000400000 */
[----:B------:R-:W-:Y:S01]  /*0810*/  FMUL R13, R26, R9 ;  /* 0x000000091a0d7220 */ /* 0x000fe20000400000 */
[----:B------:R-:W-:Y:S01]  /*0820*/  ISETP.NE.AND P5, PT, R35, RZ, PT ;  /* 0x000000ff2300720c */ /* 0x000fe20003fa5270 */
[C---:B------:R-:W-:Y:S01]  /*0830*/  FMUL R22, R25.reuse, R22 ;  /* 0x0000001619167220 */ /* 0x040fe20000400000 */
[----:B------:R-:W-:Y:S01]  /*0840*/  FMUL R18, R25, R18 ;  /* 0x0000001219127220 */ /* 0x000fe20000400000 */
[----:B------:R-:W-:Y:S01]  /*0850*/  FMUL R26, R11, R34 ;  /* 0x000000220b1a7220 */ /* 0x000fe20000400000 */
[----:B------:R-:W-:Y:S01]  /*0860*/  FMUL R25, R25, R10 ;  /* 0x0000000a19197220 */ /* 0x000fe20000400000 */
[C---:B------:R-:W-:Y:S01]  /*0870*/  FMUL R27, R11.reuse, R20 ;  /* 0x000000140b1b7220 */ /* 0x040fe20000400000 */
[C---:B------:R-:W-:Y:S01]  /*0880*/  FMUL R35, R11.reuse, R16 ;  /* 0x000000100b237220 */ /* 0x040fe20000400000 */
[----:B------:R-:W-:Y:S01]  /*0890*/  FMUL R34, R11, R8 ;  /* 0x000000080b227220 */ /* 0x000fe20000400000 */
[----:B------:R-:W-:-:S02]  /*08a0*/  CS2R R4, SRZ ;  /* 0x0000000000047805 */ /* 0x000fc4000001ff00 */
[----:B------:R-:W-:Y:S02]  /*08b0*/  CS2R R6, SRZ ;  /* 0x0000000000067805 */ /* 0x000fe4000001ff00 */
[----:B------:R-:W-:Y:S02]  /*08c0*/  CS2R R8, SRZ ;  /* 0x0000000000087805 */ /* 0x000fe4000001ff00 */
[----:B------:R-:W-:Y:S01]  /*08d0*/  CS2R R10, SRZ ;  /* 0x00000000000a7805 */ /* 0x000fe2000001ff00 */
[----:B0-----:R-:W-:-:S04]  /*08e0*/  IMAD.WIDE R40, R33, 0x4, R40 ;  /* 0x0000000421287825 */ /* 0x001fc800078e0228 */
[----:B---3--:R-:W-:Y:S01]  /*08f0*/  IMAD.WIDE R38, R33, 0x4, R38 ;  /* 0x0000000421267825 */ /* 0x008fe200078e0226 */
[----:B------:R-:W2:Y:S04]  /*0900*/  @!P0 LDG.E.EL.128 R4, desc[UR6][R40.64] ;  /* 0x0000000628048981 */ /* 0x000ea8000c2e1d00 */
[----:B------:R0:W2:Y:S01]  /*0910*/  @!P0 LDG.E.EL.128 R8, desc[UR6][R38.64] ;  /* 0x0000000626088981 */ /* 0x0000a2000c2e1d00 */
[----:B------:R-:W1:Y:S01]  /*0920*/  S2UR UR5, SR_CgaCtaId ;  /* 0x00000000000579c3 */ /* 0x000e620000008800 */
[----:B------:R-:W-:Y:S02]  /*0930*/  UMOV UR4, 0x400 ;  /* 0x0000040000047882 */ /* 0x000fe40000000000 */
[----:B-1----:R-:W-:Y:S01]  /*0940*/  UPRMT UR4, UR5, 0x654, UR4 ;  /* 0x0000065405047896 */ /* 0x002fe20008000004 */
[----:B------:R-:W-:-:S02]  /*0950*/  LOP3.LUT R33, R31, 0x3fc, RZ, 0xc0, !PT ;  /* 0x000003fc1f217812 */ /* 0x000fc400078ec0ff */
[----:B------:R-:W-:Y:S02]  /*0960*/  LOP3.LUT R30, R30, 0x1c, R31, 0xf8, !PT ;  /* 0x0000001c1e1e7812 */ /* 0x000fe400078ef81f */
[----:B------:R-:W-:Y:S02]  /*0970*/  ISETP.NE.AND P4, PT, R37, RZ, PT ;  /* 0x000000ff2500720c */ /* 0x000fe40003f85270 */
[----:B0-----:R-:W-:-:S04]  /*0980*/  LOP3.LUT R38, R33, 0x800, RZ, 0xfc, !PT ;  /* 0x0000080021267812 */ /* 0x001fc800078efcff */
[----:B------:R-:W-:-:S04]  /*0990*/  SHF.R.U32.HI R38, RZ, 0x3, R38 ;  /* 0x00000003ff267819 */ /* 0x000fc80000011626 */
[----:B------:R-:W-:-:S05]  /*09a0*/  LOP3.LUT R38, R38, 0x17c, RZ, 0xc0, !PT ;  /* 0x0000017c26267812 */ /* 0x000fca00078ec0ff */
[----:B------:R-:W-:-:S04]  /*09b0*/  VIADD R38, R38, UR4 ;  /* 0x0000000426267c36 */ /* 0x000fc80008000000 */
[----:B------:R-:W-:Y:S02]  /*09c0*/  IMAD R38, R33, 0x4, R38 ;  /* 0x0000000421267824 */ /* 0x000fe400078e0226 */
[-CC-:B--2---:R-:W-:Y:S01]  /*09d0*/  FFMA R17, R12, R5.reuse, R9.reuse ;  /* 0x000000050c117223 */ /* 0x184fe20000000009 */
[-CC-:B------:R-:W-:Y:S01]  /*09e0*/  FFMA R12, R25, R6.reuse, R10.reuse ;  /* 0x00000006190c7223 */ /* 0x180fe2000000000a */
[-CC-:B------:R-:W-:Y:S01]  /*09f0*/  FFMA R16, R24, R6.reuse, R10.reuse ;  /* 0x0000000618107223 */ /* 0x180fe2000000000a */
[-CC-:B------:R-:W-:Y:S01]  /*0a00*/  FFMA R18, R18, R6.reuse, R10.reuse ;  /* 0x0000000612127223 */ /* 0x180fe2000000000a */
[----:B------:R-:W-:Y:S01]  /*0a10*/  FFMA R6, R22, R6, R10 ;  /* 0x0000000616067223 */ /* 0x000fe2000000000a */
[----:B------:R-:W-:Y:S02]  /*0a20*/  IMAD.SHL.U32 R10, R29, 0x80, RZ ;  /* 0x000000801d0a7824 */ /* 0x000fe400078e00ff */
[-CC-:B------:R-:W-:Y:S01]  /*0a30*/  FFMA R13, R13, R5.reuse, R9.reuse ;  /* 0x000000050d0d7223 */ /* 0x180fe20000000009 */
[-CC-:B------:R-:W-:Y:S01]  /*0a40*/  FFMA R20, R36, R5.reuse, R9.reuse ;  /* 0x0000000524147223 */ /* 0x180fe20000000009 */
[----:B------:R-:W-:Y:S01]  /*0a50*/  FFMA R5, R21, R5, R9 ;  /* 0x0000000515057223 */ /* 0x000fe20000000009 */
[----:B------:R-:W-:-:S02]  /*0a60*/  SHF.R.U32.HI R21, RZ, 0x5, R29 ;  /* 0x00000005ff157819 */ /* 0x000fc4000001161d */
[----:B------:R-:W-:Y:S01]  /*0a70*/  LOP3.LUT R10, R10, 0xf80, RZ, 0xc0, !PT ;  /* 0x00000f800a0a7812 */ /* 0x000fe200078ec0ff */
[-CC-:B------:R-:W-:Y:S01]  /*0a80*/  FFMA R23, R23, R7.reuse, R11.reuse ;  /* 0x0000000717177223 */ /* 0x180fe2000000000b */
[-CC-:B------:R-:W-:Y:S01]  /*0a90*/  FFMA R19, R19, R7.reuse, R11.reuse ;  /* 0x0000000713137223 */ /* 0x180fe2000000000b */
[-CC-:B------:R-:W-:Y:S01]  /*0aa0*/  FFMA R9, R15, R7.reuse, R11.reuse ;  /* 0x000000070f097223 */ /* 0x180fe2000000000b */
[----:B------:R-:W-:Y:S01]  /*0ab0*/  SGXT.U32 R21, R21, 0x3 ;  /* 0x000000031515781a */ /* 0x000fe20000000000 */
[----:B------:R-:W-:Y:S01]  /*0ac0*/  FFMA R7, R14, R7, R11 ;  /* 0x000000070e077223 */ /* 0x000fe2000000000b */
[C---:B------:R-:W-:Y:S02]  /*0ad0*/  LOP3.LUT R11, R10.reuse, 0x20, RZ, 0xfc, !PT ;  /* 0x000000200a0b7812 */ /* 0x040fe400078efcff */
[C---:B------:R-:W-:Y:S02]  /*0ae0*/  LOP3.LUT R14, R10.reuse, 0x40, RZ, 0xfc, !PT ;  /* 0x000000400a0e7812 */ /* 0x040fe400078efcff */
[----:B------:R-:W-:-:S02]  /*0af0*/  LOP3.LUT R15, R10, 0x60, RZ, 0xfc, !PT ;  /* 0x000000600a0f7812 */ /* 0x000fc400078efcff */
[C---:B------:R-:W-:Y:S02]  /*0b00*/  LOP3.LUT R24, R10.reuse, R21, RZ, 0xfc, !PT ;  /* 0x000000150a187212 */ /* 0x040fe400078efcff */
[----:B------:R-:W-:Y:S02]  /*0b10*/  LEA.HI R21, R10, UR4, RZ, 0x1d ;  /* 0x000000040a157c11 */ /* 0x000fe4000f8fe8ff */
[----:B------:R-:W-:Y:S02]  /*0b20*/  LEA.HI R11, R11, UR4, RZ, 0x1d ;  /* 0x000000040b0b7c11 */ /* 0x000fe4000f8fe8ff */
[----:B------:R-:W-:Y:S02]  /*0b30*/  LEA.HI R25, R14, UR4, RZ, 0x1d ;  /* 0x000000040e197c11 */ /* 0x000fe4000f8fe8ff */
[----:B------:R-:W-:Y:S01]  /*0b40*/  LEA.HI R15, R15, UR4, RZ, 0x1d ;  /* 0x000000040f0f7c11 */ /* 0x000fe2000f8fe8ff */
[C---:B------:R-:W-:Y:S02]  /*0b50*/  IMAD R21, R24.reuse, 0x4, R21 ;  /* 0x0000000418157824 */ /* 0x040fe400078e0215 */
[----:B------:R-:W-:-:S02]  /*0b60*/  IMAD R22, R24, 0x4, R11 ;  /* 0x0000000418167824 */ /* 0x000fc400078e020b */
[----:B------:R-:W-:Y:S02]  /*0b70*/  IMAD R25, R24, 0x4, R25 ;  /* 0x0000000418197824 */ /* 0x000fe400078e0219 */
[-CC-:B------:R-:W-:Y:S01]  /*0b80*/  FFMA R26, R26, R4.reuse, R8.reuse ;  /* 0x000000041a1a7223 */ /* 0x180fe20000000008 */
[----:B------:R-:W-:Y:S02]  /*0b90*/  IMAD R24, R24, 0x4, R15 ;  /* 0x0000000418187824 */ /* 0x000fe400078e020f */
[-CC-:B------:R-:W-:Y:S01]  /*0ba0*/  FFMA R15, R34, R4.reuse, R8.reuse ;  /* 0x00000004220f7223 */ /* 0x180fe20000000008 */
[-CC-:B------:R-:W-:Y:S01]  /*0bb0*/  FFMA R35, R35, R4.reuse, R8.reuse ;  /* 0x0000000423237223 */ /* 0x180fe20000000008 */
[----:B------:R-:W-:Y:S01]  /*0bc0*/  FFMA R4, R27, R4, R8 ;  /* 0x000000041b047223 */ /* 0x000fe20000000008 */
[----:B------:R-:W-:Y:S02]  /*0bd0*/  FSETP.GEU.AND P3, PT, R7, RZ, PT ;  /* 0x000000ff0700720b */ /* 0x000fe40003f6e000 */
[----:B------:R-:W-:-:S02]  /*0be0*/  FSETP.GEU.AND P2, PT, R6, RZ, PT ;  /* 0x000000ff0600720b */ /* 0x000fc40003f4e000 */
[----:B------:R-:W-:Y:S02]  /*0bf0*/  FSEL R7, R7, RZ, P3 ;  /* 0x000000ff07077208 */ /* 0x000fe40001800000 */
[----:B------:R-:W-:Y:S02]  /*0c00*/  FSETP.GEU.AND P3, PT, R4, RZ, PT ;  /* 0x000000ff0400720b */ /* 0x000fe40003f6e000 */
[----:B------:R-:W-:Y:S02]  /*0c10*/  FSETP.GEU.AND P0, PT, R5, RZ, PT ;  /* 0x000000ff0500720b */ /* 0x000fe40003f0e000 */
[----:B------:R-:W-:Y:S02]  /*0c20*/  FSEL R6, R6, RZ, P2 ;  /* 0x000000ff06067208 */ /* 0x000fe40001000000 */
[----:B------:R-:W-:Y:S02]  /*0c30*/  FSETP.GEU.AND P2, PT, R9, RZ, PT ;  /* 0x000000ff0900720b */ /* 0x000fe40003f4e000 */
[----:B------:R-:W-:-:S02]  /*0c40*/  FSEL R4, R4, RZ, P3 ;  /* 0x000000ff04047208 */ /* 0x000fc40001800000 */
[----:B------:R-:W-:Y:S02]  /*0c50*/  SHF.R.U32.HI R10, RZ, 0x1, R29 ;  /* 0x00000001ff0a7819 */ /* 0x000fe4000001161d */
[----:B------:R-:W-:Y:S02]  /*0c60*/  FSEL R5, R5, RZ, P0 ;  /* 0x000000ff05057208 */ /* 0x000fe40000000000 */
[----:B------:R-:W-:Y:S02]  /*0c70*/  FSETP.GEU.AND P3, PT, R20, RZ, PT ;  /* 0x000000ff1400720b */ /* 0x000fe40003f6e000 */
[----:B------:R-:W-:Y:S02]  /*0c80*/  FSETP.GEU.AND P0, PT, R18, RZ, PT ;  /* 0x000000ff1200720b */ /* 0x000fe40003f0e000 */
[----:B------:R-:W-:Y:S02]  /*0c90*/  FSEL R11, R9, RZ, P2 ;  /* 0x000000ff090b7208 */ /* 0x000fe40001000000 */
[----:B------:R-:W-:-:S02]  /*0ca0*/  FSETP.GEU.AND P2, PT, R35, RZ, PT ;  /* 0x000000ff2300720b */ /* 0x000fc40003f4e000 */
[----:B------:R-:W-:Y:S02]  /*0cb0*/  LOP3.LUT R27, R10, 0x7c, RZ, 0xc0, !PT ;  /* 0x0000007c0a1b7812 */ /* 0x000fe400078ec0ff */
[----:B------:R-:W-:Y:S02]  /*0cc0*/  FSEL R9, R20, RZ, P3 ;  /* 0x000000ff14097208 */ /* 0x000fe40001800000 */
[----:B------:R-:W-:Y:S02]  /*0cd0*/  FSEL R10, R18, RZ, P0 ;  /* 0x000000ff120a7208 */ /* 0x000fe40000000000 */
[----:B------:R-:W-:Y:S02]  /*0ce0*/  FSETP.GEU.AND P3, PT, R16, RZ, PT ;  /* 0x000000ff1000720b */ /* 0x000fe40003f6e000 */
[----:B------:R-:W-:Y:S02]  /*0cf0*/  FSETP.GEU.AND P0, PT, R19, RZ, PT ;  /* 0x000000ff1300720b */ /* 0x000fe40003f0e000 */
[----:B------:R-:W-:-:S02]  /*0d00*/  FSEL R8, R35, RZ, P2 ;  /* 0x000000ff23087208 */ /* 0x000fc40001000000 */
[----:B------:R-:W-:Y:S01]  /*0d10*/  FSETP.GEU.AND P2, PT, R17, RZ, PT ;  /* 0x000000ff1100720b */ /* 0x000fe20003f4e000 */
[----:B------:R-:W-:Y:S01]  /*0d20*/  VIADD R20, R27, UR4 ;  /* 0x000000041b147c36 */ /* 0x000fe20008000000 */
[----:B------:R-:W-:Y:S01]  /*0d30*/  FSEL R18, R16, RZ, P3 ;  /* 0x000000ff10127208 */ /* 0x000fe20001800000 */
[----:B------:R-:W0:Y:S01]  /*0d40*/  LDC.64 R34, c[0x0][0x238] ;  /* 0x00008e00ff227b82 */ /* 0x000e220000000a00 */
[----:B------:R-:W-:Y:S02]  /*0d50*/  FSEL R19, R19, RZ, P0 ;  /* 0x000000ff13137208 */ /* 0x000fe40000000000 */
[----:B------:R-:W-:Y:S02]  /*0d60*/  FSETP.GEU.AND P3, PT, R13, RZ, PT ;  /* 0x000000ff0d00720b */ /* 0x000fe40003f6e000 */
[----:B------:R-:W-:Y:S02]  /*0d70*/  FSETP.GEU.AND P0, PT, R12, RZ, PT ;  /* 0x000000ff0c00720b */ /* 0x000fe40003f0e000 */
[----:B------:R-:W-:-:S02]  /*0d80*/  FSEL R17, R17, RZ, P2 ;  /* 0x000000ff11117208 */ /* 0x000fc40001000000 */
[----:B------:R-:W-:Y:S02]  /*0d90*/  FSETP.GEU.AND P2, PT, R15, RZ, PT ;  /* 0x000000ff0f00720b */ /* 0x000fe40003f4e000 */
[----:B------:R-:W-:Y:S02]  /*0da0*/  FSEL R13, R13, RZ, P3 ;  /* 0x000000ff0d0d7208 */ /* 0x000fe40001800000 */
[----:B------:R-:W-:Y:S02]  /*0db0*/  FSEL R14, R12, RZ, P0 ;  /* 0x000000ff0c0e7208 */ /* 0x000fe40000000000 */
[----:B------:R-:W-:Y:S02]  /*0dc0*/  FSETP.GEU.AND P3, PT, R23, RZ, PT ;  /* 0x000000ff1700720b */ /* 0x000fe40003f6e000 */
[----:B------:R-:W-:Y:S02]  /*0dd0*/  FSETP.GEU.AND P0, PT, R26, RZ, PT ;  /* 0x000000ff1a00720b */ /* 0x000fe40003f0e000 */
[----:B------:R-:W-:-:S02]  /*0de0*/  FSEL R12, R15, RZ, P2 ;  /* 0x000000ff0f0c7208 */ /* 0x000fc40001000000 */
[----:B------:R-:W-:Y:S02]  /*0df0*/  FSEL R15, R23, RZ, P3 ;  /* 0x000000ff170f7208 */ /* 0x000fe40001800000 */
[----:B------:R-:W-:Y:S01]  /*0e00*/  FSEL R16, R26, RZ, P0 ;  /* 0x000000ff1a107208 */ /* 0x000fe20000000000 */
[----:B------:R-:W-:Y:S04]  /*0e10*/  STS [R21], R12 ;  /* 0x0000000c15007388 */ /* 0x000fe80000000800 */
[----:B------:R-:W-:Y:S04]  /*0e20*/  STS [R22+0x80], R13 ;  /* 0x0000800d16007388 */ /* 0x000fe80000000800 */
        /* <DEDUP_REMOVED lines=12> */
[----:B------:R1:W-:Y:S04]  /*0ef0*/  STS [R25+0x160], R6 ;  /* 0x0001600619007388 */ /* 0x0003e80000000800 */
[----:B------:R2:W-:Y:S01]  /*0f00*/  STS [R24+0x1e0], R7 ;  /* 0x0001e00718007388 */ /* 0x0005e20000000800 */
[C---:B------:R-:W-:Y:S01]  /*0f10*/  IMAD R26, R33.reuse, 0x4, R20 ;  /* 0x00000004211a7824 */ /* 0x040fe200078e0214 */
[----:B------:R-:W-:Y:S01]  /*0f20*/  BAR.SYNC.DEFER_BLOCKING 0x0 ;  /* 0x0000000000007b1d */ /* 0x000fe20000010000 */
[----:B-1----:R-:W-:-:S04]  /*0f30*/  LOP3.LUT R25, R33, 0x400, RZ, 0xfc, !PT ;  /* 0x0000040021197812 */ /* 0x002fc800078efcff */
[----:B------:R-:W-:Y:S02]  /*0f40*/  SHF.R.U32.HI R25, RZ, 0x3, R25 ;  /* 0x00000003ff197819 */ /* 0x000fe40000011619 */
[----:B------:R-:W-:Y:S02]  /*0f50*/  SHF.R.U32.HI R27, RZ, 0x3, R29 ;  /* 0x00000003ff1b7819 */ /* 0x000fe4000001161d */
[----:B------:R-:W-:Y:S01]  /*0f60*/  LOP3.LUT R25, R25, 0xfc, RZ, 0xc0, !PT ;  /* 0x000000fc19197812 */ /* 0x000fe200078ec0ff */
[----:B------:R-:W-:Y:S04]  /*0f70*/  LDS R20, [R26] ;  /* 0x000000001a147984 */ /* 0x000fe80000000800 */
[----:B------:R-:W-:Y:S04]  /*0f80*/  LDS R21, [R26+0x4] ;  /* 0x000004001a157984 */ /* 0x000fe80000000800 */
[----:B------:R-:W-:Y:S04]  /*0f90*/  LDS R22, [R26+0x8] ;  /* 0x000008001a167984 */ /* 0x000fe80000000800 */
[----:B------:R-:W1:Y:S01]  /*0fa0*/  LDS R23, [R26+0xc] ;  /* 0x00000c001a177984 */ /* 0x000e620000000800 */
[----:B--2---:R-:W-:Y:S01]  /*0fb0*/  VIADD R24, R25, UR4 ;  /* 0x0000000419187c36 */ /* 0x004fe20008000000 */
[----:B------:R-:W-:-:S02]  /*0fc0*/  SGXT.U32 R27, R27, 0x5 ;  /* 0x000000051b1b781a */ /* 0x000fc40000000000 */
[----:B------:R-:W-:Y:S01]  /*0fd0*/  ISETP.GE.AND P0, PT, R30, 0x100, PT ;  /* 0x000001001e00780c */ /* 0x000fe20003f06270 */
[----:B------:R-:W-:Y:S01]  /*0fe0*/  IMAD R31, R33, 0x4, R24 ;  /* 0x00000004211f7824 */ /* 0x000fe200078e0218 */
[----:B------:R-:W-:-:S04]  /*0ff0*/  LOP3.LUT R32, R27, R32, RZ, 0xfc, !PT ;  /* 0x000000201b207212 */ /* 0x000fc800078efcff */
[C---:B------:R-:W-:Y:S01]  /*1000*/  ISETP.LT.AND P2, PT, R32.reuse, 0x80, !P0 ;  /* 0x000000802000780c */ /* 0x040fe20004741270 */
[----:B------:R-:W-:Y:S04]  /*1010*/  LDS R24, [R31+0x1000] ;  /* 0x001000001f187984 */ /* 0x000fe80000000800 */
[----:B------:R-:W-:Y:S04]  /*1020*/  LDS R25, [R31+0x1004] ;  /* 0x001004001f197984 */ /* 0x000fe80000000800 */
[----:B------:R-:W-:Y:S04]  /*1030*/  LDS R26, [R31+0x1008] ;  /* 0x001008001f1a7984 */ /* 0x000fe80000000800 */
[----:B------:R-:W2:Y:S01]  /*1040*/  LDS R27, [R31+0x100c] ;  /* 0x00100c001f1b7984 */ /* 0x000ea20000000800 */
[C---:B------:R-:W-:Y:S01]  /*1050*/  IMAD R37, R32.reuse, 0x100, R30 ;  /* 0x0000010020257824 */ /* 0x040fe200078e021e */
[----:B------:R-:W-:-:S03]  /*1060*/  LOP3.LUT R29, R32, 0x20, RZ, 0xfc, !PT ;  /* 0x00000020201d7812 */ /* 0x000fc600078efcff */
[----:B0-----:R-:W-:-:S05]  /*1070*/  IMAD.WIDE R36, R37, 0x4, R34 ;  /* 0x0000000425247825 */ /* 0x001fca00078e0222 */
[----:B-1----:R0:W-:Y:S01]  /*1080*/  @P2 STG.E.128 desc[UR6][R36.64], R20 ;  /* 0x0000001424002986 */ /* 0x0021e2000c101d06 */
[C---:B------:R-:W-:Y:S01]  /*1090*/  ISETP.LT.AND P2, PT, R29.reuse, 0x80, !P0 ;  /* 0x000000801d00780c */ /* 0x040fe20004741270 */
[----:B------:R-:W-:Y:S02]  /*10a0*/  IMAD R29, R29, 0x100, R30 ;  /* 0x000001001d1d7824 */ /* 0x000fe400078e021e */
[----:B------:R-:W-:Y:S04]  /*10b0*/  LDS R22, [R38+0x2008] ;  /* 0x0020080026167984 */ /* 0x000fe80000000800 */
[----:B------:R-:W-:Y:S01]  /*10c0*/  LDS R23, [R38+0x200c] ;  /* 0x00200c0026177984 */ /* 0x000fe20000000800 */
[----:B0-----:R-:W-:Y:S01]  /*10d0*/  IMAD.WIDE R20, R29, 0x4, R34 ;  /* 0x000000041d147825 */ /* 0x001fe200078e0222 */
[----:B------:R-:W-:-:S04]  /*10e0*/  LOP3.LUT R29, R33, 0xc00, RZ, 0xfc, !PT ;  /* 0x00000c00211d7812 */ /* 0x000fc800078efcff */
[----:B------:R-:W-:-:S04]  /*10f0*/  SHF.R.U32.HI R29, RZ, 0x3, R29 ;  /* 0x00000003ff1d7819 */ /* 0x000fc8000001161d */
[----:B------:R-:W-:-:S05]  /*1100*/  LOP3.LUT R29, R29, 0x1fc, RZ, 0xc0, !PT ;  /* 0x000001fc1d1d7812 */ /* 0x000fca00078ec0ff */
[----:B------:R-:W-:Y:S01]  /*1110*/  VIADD R36, R29, UR4 ;  /* 0x000000041d247c36 */ /* 0x000fe20008000000 */
[----:B--2---:R-:W-:Y:S03]  /*1120*/  @P2 STG.E.128 desc[UR6][R20.64], R24 ;  /* 0x0000001814002986 */ /* 0x004fe6000c101d06 */
[----:B------:R-:W-:Y:S01]  /*1130*/  IMAD R33, R33, 0x4, R36 ;  /* 0x0000000421217824 */ /* 0x000fe200078e0224 */
[----:B------:R-:W-:Y:S04]  /*1140*/  LDS R20, [R38+0x2000] ;  /* 0x0020000026147984 */ /* 0x000fe80000000800 */
[----:B------:R0:W1:Y:S04]  /*1150*/  LDS R21, [R38+0x2004] ;  /* 0x0020040026157984 */ /* 0x0000680000000800 */
[----:B------:R-:W-:Y:S04]  /*1160*/  LDS R24, [R33+0x3000] ;  /* 0x0030000021187984 */ /* 0x000fe80000000800 */
[----:B------:R-:W-:Y:S01]  /*1170*/  LDS R25, [R33+0x3004] ;  /* 0x0030040021197984 */ /* 0x000fe20000000800 */
[----:B0-----:R-:W0:Y:S03]  /*1180*/  LDC.64 R38, c[0x0][0x240] ;  /* 0x00009000ff267b82 */ /* 0x001e260000000a00 */
[----:B------:R-:W-:Y:S04]  /*1190*/  LDS R26, [R33+0x3008] ;  /* 0x00300800211a7984 */ /* 0x000fe80000000800 */
[----:B------:R2:W3:Y:S01]  /*11a0*/  LDS R27, [R33+0x300c] ;  /* 0x00300c00211b7984 */ /* 0x0004e20000000800 */
[----:B------:R-:W-:-:S04]  /*11b0*/  LOP3.LUT R29, R32, 0x40, RZ, 0xfc, !PT ;  /* 0x00000040201d7812 */ /* 0x000fc800078efcff */
[C---:B------:R-:W-:Y:S01]  /*11c0*/  ISETP.LT.AND P2, PT, R29.reuse, 0x80, !P0 ;  /* 0x000000801d00780c */ /* 0x040fe20004741270 */
[----:B------:R-:W-:Y:S01]  /*11d0*/  IMAD R37, R29, 0x100, R30 ;  /* 0x000001001d257824 */ /* 0x000fe200078e021e */
[----:B------:R-:W-:-:S04]  /*11e0*/  LOP3.LUT R29, R32, 0x60, RZ, 0xfc, !PT ;  /* 0x00000060201d7812 */ /* 0x000fc800078efcff */
[C---:B------:R-:W-:Y:S01]  /*11f0*/  ISETP.LT.AND P0, PT, R29.reuse, 0x80, !P0 ;  /* 0x000000801d00780c */ /* 0x040fe20004701270 */
[----:B------:R-:W-:Y:S02]  /*1200*/  IMAD R29, R29, 0x100, R30 ;  /* 0x000001001d1d7824 */ /* 0x000fe400078e021e */
[----:B------:R-:W-:-:S04]  /*1210*/  IMAD.WIDE R36, R37, 0x4, R34 ;  /* 0x0000000425247825 */ /* 0x000fc800078e0222 */
[----:B------:R-:W-:-:S04]  /*1220*/  IMAD.WIDE R34, R29, 0x4, R34 ;  /* 0x000000041d227825 */ /* 0x000fc800078e0222 */
[--C-:B0-----:R-:W-:Y:S01]  /*1230*/  IMAD.WIDE R28, R28, 0x4, R38.reuse ;  /* 0x000000041c1c7825 */ /* 0x101fe200078e0226 */
[----:B-1----:R0:W-:Y:S03]  /*1240*/  @P2 STG.E.128 desc[UR6][R36.64], R20 ;  /* 0x0000001424002986 */ /* 0x0021e6000c101d06 */
[----:B------:R-:W-:-:S04]  /*1250*/  IMAD.WIDE R30, R3, 0x4, R38 ;  /* 0x00000004031e7825 */ /* 0x000fc800078e0226 */
[----:B--2---:R-:W-:-:S04]  /*1260*/  IMAD.WIDE R32, R0, 0x4, R38 ;  /* 0x0000000400207825 */ /* 0x004fc800078e0226 */
[----:B------:R-:W-:Y:S01]  /*1270*/  IMAD.WIDE R2, R2, 0x4, R38 ;  /* 0x0000000402027825 */ /* 0x000fe200078e0226 */
[----:B---3--:R0:W-:Y:S04]  /*1280*/  @P0 STG.E.128 desc[UR6][R34.64], R24 ;  /* 0x0000001822000986 */ /* 0x0081e8000c101d06 */
[----:B------:R0:W-:Y:S04]  /*1290*/  @P4 STG.E.128 desc[UR6][R28.64], R12 ;  /* 0x0000000c1c004986 */ /* 0x0001e8000c101d06 */
[----:B------:R0:W-:Y:S04]  /*12a0*/  @P6 STG.E.128 desc[UR6][R30.64], R16 ;  /* 0x000000101e006986 */ /* 0x0001e8000c101d06 */
[----:B------:R0:W-:Y:S02]  /*12b0*/  @P5 STG.E.128 desc[UR6][R32.64], R8 ;  /* 0x0000000820005986 */ /* 0x0001e4000c101d06 */
[----:B0-----:R-:W-:Y:S05]  /*12c0*/  @!P1 EXIT ;  /* 0x000000000000994d */ /* 0x001fea0003800000 */
[----:B------:R-:W-:Y:S01]  /*12d0*/  STG.E.128 desc[UR6][R2.64], R4 ;  /* 0x0000000402007986 */ /* 0x000fe2000c101d06 */
[----:B------:R-:W-:Y:S05]  /*12e0*/  EXIT ;  /* 0x000000000000794d */ /* 0x000fea0003800000 */
.L_x_0:
[----:B------:R-:W-:-:S00]  /*12f0*/  BRA `(.L_x_0) ;  /* 0xfffffffc00fc7947 */ /* 0x000fc0000383ffff */
[----:B------:R-:W-:-:S00]  /*1300*/  NOP ;  /* 0x0000000000007918 */ /* 0x000fc00000000000 */
[----:B------:R-:W-:-:S00]  /*1310*/  NOP ;  /* 0x0000000000007918 */ /* 0x000fc00000000000 */
[----:B------:R-:W-:-:S00]  /*1320*/  NOP ;  /* 0x0000000000007918 */ /* 0x000fc00000000000 */
[----:B------:R-:W-:-:S00]  /*1330*/  NOP ;  /* 0x0000000000007918 */ /* 0x000fc00000000000 */
[----:B------:R-:W-:-:S00]  /*1340*/  NOP ;  /* 0x0000000000007918 */ /* 0x000fc00000000000 */
[----:B------:R-:W-:-:S00]  /*1350*/  NOP ;  /* 0x0000000000007918 */ /* 0x000fc00000000000 */
[----:B------:R-:W-:-:S00]  /*1360*/  NOP ;  /* 0x0000000000007918 */ /* 0x000fc00000000000 */
[----:B------:R-:W-:-:S00]  /*1370*/  NOP ;  /* 0x0000000000007918 */ /* 0x000fc00000000000 */
.L_x_1:


//--------------------- .nv.global.init           --------------------------
	.section	.nv.global.init,"aw",@progbits
.nv.global.init:
	.type		_$_str,@object
	.size		_$_str,(_$_str_$_2 - _$_str)
_$_str:
        /*0000*/ 	.byte	0x5f, 0x5f, 0x43, 0x55, 0x44, 0x41, 0x5f, 0x46, 0x54, 0x5a, 0x00
	.type		_$_str_$_2,@object
	.size		_$_str_$_2,(.L_1 - _$_str_$_2)
_$_str_$_2:
        /*000b*/ 	.byte	0x5f, 0x5f, 0x43, 0x55, 0x44, 0x41, 0x5f, 0x50, 0x52, 0x45, 0x43, 0x5f, 0x53, 0x51, 0x52, 0x54
        /*001b*/ 	.byte	0x00
.L_1:


//--------------------- .nv.shared.triton_poi_fused__native_batch_norm_legit_no_training_convolution_relu_6 --------------------------
	.section	.nv.shared.triton_poi_fused__native_batch_norm_legit_no_training_convolution_relu_6,"aw",@nobits
	.sectionflags	@""
	.align	16
	.zero		1024


//--------------------- .nv.constant0.triton_poi_fused__native_batch_norm_legit_no_training_convolution_relu_6 --------------------------
	.section	.nv.constant0.triton_poi_fused__native_batch_norm_legit_no_training_convolution_relu_6,"a",@progbits
	.sectionflags	@""
	.align	4
.nv.constant0.triton_poi_fused__native_batch_norm_legit_no_training_convolution_relu_6:
	.zero		592
